	.headerflags	@"EF_CUDA_TEXMODE_UNIFIED EF_CUDA_64BIT_ADDRESS EF_CUDA_ACCELERATORS EF_CUDA_SM90 EF_CUDA_VIRTUAL_SM(EF_CUDA_SM90)"
	.elftype	@"ET_EXEC"


//--------------------- .nv.info                  --------------------------
	.section	.nv.info,"",@"SHT_CUDA_INFO"
	.align	4


	//----- nvinfo : EIATTR_REGCOUNT
	.align		4
        /*0000*/ 	.byte	0x04, 0x2f
        /*0002*/ 	.short	(.L_3 - .L_2)
	.align		4
.L_2:
        /*0004*/ 	.word	index@(triton_poi_fused__native_batch_norm_legit_no_training_add_convolution_relu_11)
        /*0008*/ 	.word	0x00000014


	//----- nvinfo : EIATTR_MIN_STACK_SIZE
	.align		4
.L_3:
        /*000c*/ 	.byte	0x04, 0x12
        /*000e*/ 	.short	(.L_5 - .L_4)
	.align		4
.L_4:
        /*0010*/ 	.word	index@(triton_poi_fused__native_batch_norm_legit_no_training_add_convolution_relu_11)
        /*0014*/ 	.word	0x00000000


	//----- nvinfo : EIATTR_FRAME_SIZE
	.align		4
.L_5:
        /*0018*/ 	.byte	0x04, 0x11
        /*001a*/ 	.short	(.L_7 - .L_6)
	.align		4
.L_6:
        /*001c*/ 	.word	index@(triton_poi_fused__native_batch_norm_legit_no_training_add_convolution_relu_11)
        /*0020*/ 	.word	0x00000000


	//----- nvinfo : EIATTR_MIN_STACK_SIZE
	.align		4
.L_7:
        /*0024*/ 	.byte	0x04, 0x12
        /*0026*/ 	.short	(.L_9 - .L_8)
	.align		4
.L_8:
        /*0028*/ 	.word	index@(triton_poi_fused__native_batch_norm_legit_no_training_add_convolution_relu_11)
        /*002c*/ 	.word	0x00000000
.L_9:


//--------------------- .nv.info.triton_poi_fused__native_batch_norm_legit_no_training_add_convolution_relu_11 --------------------------
	.section	.nv.info.triton_poi_fused__native_batch_norm_legit_no_training_add_convolution_relu_11,"",@"SHT_CUDA_INFO"
	.sectionflags	@""
	.align	4


	//----- nvinfo : EIATTR_CUDA_API_VERSION
	.align		4
        /*0000*/ 	.byte	0x04, 0x37
        /*0002*/ 	.short	(.L_11 - .L_10)
.L_10:
        /*0004*/ 	.word	0x0000007c


	//----- nvinfo : EIATTR_KPARAM_INFO
	.align		4
.L_11:
        /*0008*/ 	.byte	0x04, 0x17
        /*000a*/ 	.short	(.L_13 - .L_12)
.L_12:
        /*000c*/ 	.word	0x00000000
        /*0010*/ 	.short	0x0007
        /*0012*/ 	.short	0x0038
        /*0014*/ 	.byte	0x00, 0xf0, 0x11, 0x00


	//----- nvinfo : EIATTR_KPARAM_INFO
	.align		4
.L_13:
        /*0018*/ 	.byte	0x04, 0x17
        /*001a*/ 	.short	(.L_15 - .L_14)
.L_14:
        /*001c*/ 	.word	0x00000000
        /*0020*/ 	.short	0x0006
        /*0022*/ 	.short	0x0030
        /*0024*/ 	.byte	0x00, 0xf4, 0x21, 0x00


	//----- nvinfo : EIATTR_KPARAM_INFO
	.align		4
.L_15:
        /*0028*/ 	.byte	0x04, 0x17
        /*002a*/ 	.short	(.L_17 - .L_16)
.L_16:
        /*002c*/ 	.word	0x00000000
        /*0030*/ 	.short	0x0005
        /*0032*/ 	.short	0x0028
        /*0034*/ 	.byte	0x00, 0xf4, 0x21, 0x00


	//----- nvinfo : EIATTR_KPARAM_INFO
	.align		4
.L_17:
        /*0038*/ 	.byte	0x04, 0x17
        /*003a*/ 	.short	(.L_19 - .L_18)
.L_18:
        /*003c*/ 	.word	0x00000000
        /*0040*/ 	.short	0x0004
        /*0042*/ 	.short	0x0020
        /*0044*/ 	.byte	0x00, 0xf4, 0x21, 0x00


	//----- nvinfo : EIATTR_KPARAM_INFO
	.align		4
.L_19:
        /*0048*/ 	.byte	0x04, 0x17
        /*004a*/ 	.short	(.L_21 - .L_20)
.L_20:
        /*004c*/ 	.word	0x00000000
        /*0050*/ 	.short	0x0003
        /*0052*/ 	.short	0x0018
        /*0054*/ 	.byte	0x00, 0xf4, 0x21, 0x00


	//----- nvinfo : EIATTR_KPARAM_INFO
	.align		4
.L_21:
        /*0058*/ 	.byte	0x04, 0x17
        /*005a*/ 	.short	(.L_23 - .L_22)
.L_22:
        /*005c*/ 	.word	0x00000000
        /*0060*/ 	.short	0x0002
        /*0062*/ 	.short	0x0010
        /*0064*/ 	.byte	0x00, 0xf4, 0x21, 0x00


	//----- nvinfo : EIATTR_KPARAM_INFO
	.align		4
.L_23:
        /*0068*/ 	.byte	0x04, 0x17
        /*006a*/ 	.short	(.L_25 - .L_24)
.L_24:
        /*006c*/ 	.word	0x00000000
        /*0070*/ 	.short	0x0001
        /*0072*/ 	.short	0x0008
        /*0074*/ 	.byte	0x00, 0xf4, 0x21, 0x00


	//----- nvinfo : EIATTR_KPARAM_INFO
	.align		4
.L_25:
        /*0078*/ 	.byte	0x04, 0x17
        /*007a*/ 	.short	(.L_27 - .L_26)
.L_26:
        /*007c*/ 	.word	0x00000000
        /*0080*/ 	.short	0x0000
        /*0082*/ 	.short	0x0000
        /*0084*/ 	.byte	0x00, 0xf4, 0x21, 0x00


	//----- nvinfo : EIATTR_SPARSE_MMA_MASK
	.align		4
.L_27:
        /*0088*/ 	.byte	0x03, 0x50
        /*008a*/ 	.short	0x0000


	//----- nvinfo : EIATTR_MAXREG_COUNT
	.align		4
        /*008c*/ 	.byte	0x03, 0x1b
        /*008e*/ 	.short	0x00ff


	//----- nvinfo : EIATTR_EXIT_INSTR_OFFSETS
	.align		4
        /*0090*/ 	.byte	0x04, 0x1c
        /*0092*/ 	.short	(.L_29 - .L_28)


	//   ....[0]....
.L_28:
        /*0094*/ 	.word	0x000003d0


	//----- nvinfo : EIATTR_REQNTID
	.align		4
.L_29:
        /*0098*/ 	.byte	0x04, 0x10
        /*009a*/ 	.short	(.L_31 - .L_30)
.L_30:
        /*009c*/ 	.word	0x00000100
        /*00a0*/ 	.word	0x00000001
        /*00a4*/ 	.word	0x00000001


	//----- nvinfo : EIATTR_CBANK_PARAM_SIZE
	.align		4
.L_31:
        /*00a8*/ 	.byte	0x03, 0x19
        /*00aa*/ 	.short	0x003c


	//----- nvinfo : EIATTR_PARAM_CBANK
	.align		4
        /*00ac*/ 	.byte	0x04, 0x0a
        /*00ae*/ 	.short	(.L_33 - .L_32)
	.align		4
.L_32:
        /*00b0*/ 	.word	index@(.nv.constant0.triton_poi_fused__native_batch_norm_legit_no_training_add_convolution_relu_11)
        /*00b4*/ 	.short	0x0210
        /*00b6*/ 	.short	0x003c


	//----- nvinfo : EIATTR_SW_WAR
	.align		4
.L_33:
        /*00b8*/ 	.byte	0x04, 0x36
        /*00ba*/ 	.short	(.L_35 - .L_34)
.L_34:
        /*00bc*/ 	.word	0x00000008
.L_35:


//--------------------- .nv.callgraph             --------------------------
	.section	.nv.callgraph,"",@"SHT_CUDA_CALLGRAPH"
	.align	4
	.sectionentsize	8
	.align		4
        /*0000*/ 	.word	0x00000000
	.align		4
        /*0004*/ 	.word	0xffffffff
	.align		4
        /*0008*/ 	.word	0x00000000
	.align		4
        /*000c*/ 	.word	0xfffffffe
	.align		4
        /*0010*/ 	.word	0x00000000
	.align		4
        /*0014*/ 	.word	0xfffffffd
	.align		4
        /*0018*/ 	.word	0x00000000
	.align		4
        /*001c*/ 	.word	0xfffffffc


//--------------------- .nv.constant4             --------------------------
	.section	.nv.constant4,"a",@progbits
	.align	8
	.align		8
.nv.constant4:
        /*0000*/ 	.dword	_$_str
	.align		8
        /*0008*/ 	.dword	_$_str_$_2


//--------------------- .text.triton_poi_fused__native_batch_norm_legit_no_training_add_convolution_relu_11 --------------------------
	.section	.text.triton_poi_fused__native_batch_norm_legit_no_training_add_convolution_relu_11,"ax",@progbits
	.align	128
        .global         triton_poi_fused__native_batch_norm_legit_no_training_add_convolution_relu_11
        .type           triton_poi_fused__native_batch_norm_legit_no_training_add_convolution_relu_11,@function
        .size           triton_poi_fused__native_batch_norm_legit_no_training_add_convolution_relu_11,(.L_x_1 - triton_poi_fused__native_batch_norm_legit_no_training_add_convolution_relu_11)
        .other          triton_poi_fused__native_batch_norm_legit_no_training_add_convolution_relu_11,@"STO_CUDA_ENTRY STV_DEFAULT"
triton_poi_fused__native_batch_norm_legit_no_training_add_convolution_relu_11:
.text.triton_poi_fused__native_batch_norm_legit_no_training_add_convolution_relu_11:
[----:B------:R-:W-:Y:S01]  /*0000*/  LDC R1, c[0x0][0x28] ;  /* 0x00000a00ff017b82 */ /* 0x000fe20000000800 */
[----:B------:R-:W1:Y:S07]  /*0010*/  S2R R0, SR_TID.X ;  /* 0x0000000000007919 */ /* 0x000e6e0000002100 */
[----:B------:R-:W2:Y:S01]  /*0020*/  LDC.64 R12, c[0x0][0x228] ;  /* 0x00008a00ff0c7b82 */ /* 0x000ea20000000a00 */
[----:B------:R-:W-:Y:S01]  /*0030*/  ULDC.64 UR4, c[0x0][0x208] ;  /* 0x0000820000047ab9 */ /* 0x000fe20000000a00 */
[----:B------:R-:W3:Y:S06]  /*0040*/  S2R R5, SR_CTAID.X ;  /* 0x0000000000057919 */ /* 0x000eec0000002500 */
[----:B------:R-:W4:Y:S08]  /*0050*/  LDC.64 R10, c[0x0][0x218] ;  /* 0x00008600ff0a7b82 */ /* 0x000f300000000a00 */
[----:B------:R-:W5:Y:S08]  /*0060*/  LDC.64 R8, c[0x0][0x220] ;  /* 0x00008800ff087b82 */ /* 0x000f700000000a00 */
[----:B------:R-:W5:Y:S01]  /*0070*/  LDC.64 R14, c[0x0][0x230] ;  /* 0x00008c00ff0e7b82 */ /* 0x000f620000000a00 */
[----:B-1----:R-:W-:-:S02]  /*0080*/  SHF.L.U32 R0, R0, 0x1, RZ ;  /* 0x0000000100007819 */ /* 0x002fc400000006ff */
[----:B---3--:R-:W-:Y:S02]  /*0090*/  SHF.R.S32.HI R3, RZ, 0x16, R5 ;  /* 0x00000016ff037819 */ /* 0x008fe40000011405 */
[----:B------:R-:W-:Y:S02]  /*00a0*/  LOP3.LUT R0, R0, 0x1fe, RZ, 0xc0, !PT ;  /* 0x000001fe00007812 */ /* 0x000fe400078ec0ff */
[----:B------:R-:W-:Y:S02]  /*00b0*/  SGXT R3, R3, 0x1 ;  /* 0x000000010303781a */ /* 0x000fe40000000200 */
[----:B------:R-:W-:Y:S02]  /*00c0*/  LEA R0, R5, R0, 0x9 ;  /* 0x0000000005007211 */ /* 0x000fe400078e48ff */
[----:B------:R-:W1:Y:S02]  /*00d0*/  LDC.64 R4, c[0x0][0x238] ;  /* 0x00008e00ff047b82 */ /* 0x000e640000000a00 */
[----:B------:R-:W-:-:S04]  /*00e0*/  LEA.HI R3, R3, R0, RZ, 0x8 ;  /* 0x0000000003037211 */ /* 0x000fc800078f40ff */
[----:B------:R-:W-:-:S04]  /*00f0*/  SHF.R.S32.HI R3, RZ, 0x8, R3 ;  /* 0x00000008ff037819 */ /* 0x000fc80000011403 */
[----:B------:R-:W-:-:S04]  /*0100*/  LEA.HI R2, R3, R3, RZ, 0x8 ;  /* 0x0000000303027211 */ /* 0x000fc800078f40ff */
[----:B------:R-:W-:-:S04]  /*0110*/  LOP3.LUT R2, R2, 0xffffff00, RZ, 0xc0, !PT ;  /* 0xffffff0002027812 */ /* 0x000fc800078ec0ff */
[----:B------:R-:W-:Y:S02]  /*0120*/  IADD3 R17, R3, -R2, RZ ;  /* 0x8000000203117210 */ /* 0x000fe40007ffe0ff */
[----:B------:R-:W3:Y:S03]  /*0130*/  LDC.64 R2, c[0x0][0x210] ;  /* 0x00008400ff027b82 */ /* 0x000ee60000000a00 */
[----:B--2---:R-:W-:-:S05]  /*0140*/  IMAD.WIDE R12, R17, 0x4, R12 ;  /* 0x00000004110c7825 */ /* 0x004fca00078e020c */
[----:B------:R2:W2:Y:S01]  /*0150*/  LDG.E.EL R16, desc[UR4][R12.64] ;  /* 0x000000040c107981 */ /* 0x0004a2000c2e1900 */
[----:B----4-:R-:W-:-:S04]  /*0160*/  IMAD.WIDE R10, R17, 0x4, R10 ;  /* 0x00000004110a7825 */ /* 0x010fc800078e020a */
[----:B-----5:R-:W-:Y:S02]  /*0170*/  IMAD.WIDE R8, R17, 0x4, R8 ;  /* 0x0000000411087825 */ /* 0x020fe400078e0208 */
[----:B------:R-:W4:Y:S04]  /*0180*/  LDG.E.EL R10, desc[UR4][R10.64] ;  /* 0x000000040a0a7981 */ /* 0x000f28000c2e1900 */
[----:B------:R5:W4:Y:S01]  /*0190*/  LDG.E.EL R8, desc[UR4][R8.64] ;  /* 0x0000000408087981 */ /* 0x000b22000c2e1900 */
[----:B---3--:R-:W-:-:S05]  /*01a0*/  IMAD.WIDE R2, R0, 0x4, R2 ;  /* 0x0000000400027825 */ /* 0x008fca00078e0202 */
[----:B------:R-:W4:Y:S01]  /*01b0*/  LDG.E.64 R6, desc[UR4][R2.64] ;  /* 0x0000000402067981 */ /* 0x000f22000c1e1b00 */
[----:B0-2---:R-:W-:-:S04]  /*01c0*/  IMAD.WIDE R12, R17, 0x4, R14 ;  /* 0x00000004110c7825 */ /* 0x005fc800078e020e */
[----:B-1----:R-:W-:Y:S02]  /*01d0*/  IMAD.WIDE R4, R17, 0x4, R4 ;  /* 0x0000000411047825 */ /* 0x002fe400078e0204 */
[----:B------:R-:W2:Y:S04]  /*01e0*/  LDG.E.EL R12, desc[UR4][R12.64] ;  /* 0x000000040c0c7981 */ /* 0x000ea8000c2e1900 */
[----:B------:R0:W2:Y:S01]  /*01f0*/  LDG.E.EL R15, desc[UR4][R4.64] ;  /* 0x00000004040f7981 */ /* 0x0000a2000c2e1900 */
[----:B-----5:R-:W-:Y:S01]  /*0200*/  HFMA2.MMA R9, -RZ, RZ, 1.625, 0 ;  /* 0x3e800000ff097435 */ /* 0x020fe200000001ff */
[----:B0-----:R-:W0:Y:S02]  /*0210*/  LDC.64 R4, c[0x0][0x240] ;  /* 0x00009000ff047b82 */ /* 0x001e240000000a00 */
[----:B0-----:R-:W-:-:S04]  /*0220*/  IMAD.WIDE R4, R0, 0x4, R4 ;  /* 0x0000000400047825 */ /* 0x001fc800078e0204 */
[----:B------:R-:W-:-:S04]  /*0230*/  FADD R16, R16, 9.9999997473787516356e-06 ;  /* 0x3727c5ac10107421 */ /* 0x000fc80000000000 */
[----:B------:R-:W0:Y:S02]  /*0240*/  MUFU.SQRT R14, R16 ;  /* 0x00000010000e7308 */ /* 0x000e240000002000 */
[C---:B0-----:R-:W-:Y:S02]  /*0250*/  FSETP.GT.AND P0, PT, R14.reuse, 8.50705917302346158658e+37, PT ;  /* 0x7e8000000e00780b */ /* 0x041fe40003f04000 */
[----:B------:R-:W-:-:S11]  /*0260*/  FSETP.GEU.AND P1, PT, R14, 1.175494350822287508e-38, PT ;  /* 0x008000000e00780b */ /* 0x000fd60003f2e000 */
[----:B------:R-:W-:-:S04]  /*0270*/  @P0 FMUL R14, R14, 0.25 ;  /* 0x3e8000000e0e0820 */ /* 0x000fc80000400000 */
[----:B------:R-:W-:-:S06]  /*0280*/  @!P1 FMUL R14, R14, 16777216 ;  /* 0x4b8000000e0e9820 */ /* 0x000fcc0000400000 */
[----:B------:R-:W0:Y:S01]  /*0290*/  MUFU.RCP R14, R14 ;  /* 0x0000000e000e7308 */ /* 0x000e220000001000 */
[----:B------:R-:W-:Y:S01]  /*02a0*/  FSEL R9, R9, 1, P0 ;  /* 0x3f80000009097808 */ /* 0x000fe20000000000 */
[--C-:B----4-:R-:W-:Y:S01]  /*02b0*/  FADD R6, R6, R10.reuse ;  /* 0x0000000a06067221 */ /* 0x110fe20000000000 */
[----:B------:R-:W-:-:S03]  /*02c0*/  FADD R7, R7, R10 ;  /* 0x0000000a07077221 */ /* 0x000fc60000000000 */
[----:B------:R-:W-:-:S04]  /*02d0*/  @!P1 FMUL R9, R9, 16777216 ;  /* 0x4b80000009099820 */ /* 0x000fc80000400000 */
[----:B0-----:R-:W-:Y:S01]  /*02e0*/  FMUL R10, R14, R9 ;  /* 0x000000090e0a7220 */ /* 0x001fe20000400000 */
[C---:B------:R-:W-:Y:S01]  /*02f0*/  FADD R9, -R8.reuse, R6 ;  /* 0x0000000608097221 */ /* 0x040fe20000000100 */
[----:B------:R-:W-:-:S03]  /*0300*/  FADD R8, -R8, R7 ;  /* 0x0000000708087221 */ /* 0x000fc60000000100 */
[-C--:B------:R-:W-:Y:S01]  /*0310*/  FMUL R9, R9, R10.reuse ;  /* 0x0000000a09097220 */ /* 0x080fe20000400000 */
[----:B------:R-:W-:-:S03]  /*0320*/  FMUL R8, R8, R10 ;  /* 0x0000000a08087220 */ /* 0x000fc60000400000 */
[C-C-:B--2---:R-:W-:Y:S01]  /*0330*/  FFMA R9, R12.reuse, R9, R15.reuse ;  /* 0x000000090c097223 */ /* 0x144fe2000000000f */
[----:B------:R-:W-:-:S04]  /*0340*/  FFMA R8, R12, R8, R15 ;  /* 0x000000080c087223 */ /* 0x000fc8000000000f */
[C---:B------:R-:W-:Y:S02]  /*0350*/  FSETP.GEU.AND P0, PT, R9.reuse, RZ, PT ;  /* 0x000000ff0900720b */ /* 0x040fe40003f0e000 */
[C---:B------:R-:W-:Y:S02]  /*0360*/  FSETP.GEU.AND P1, PT, R8.reuse, RZ, PT ;  /* 0x000000ff0800720b */ /* 0x040fe40003f2e000 */
[----:B------:R-:W-:Y:S02]  /*0370*/  FSEL R9, R9, RZ, P0 ;  /* 0x000000ff09097208 */ /* 0x000fe40000000000 */
[----:B------:R-:W-:-:S03]  /*0380*/  FSEL R8, R8, RZ, P1 ;  /* 0x000000ff08087208 */ /* 0x000fc60000800000 */
[----:B------:R-:W-:Y:S02]  /*0390*/  FADD R10, R9, R9 ;  /* 0x00000009090a7221 */ /* 0x000fe40000000000 */
[----:B------:R-:W-:Y:S01]  /*03a0*/  FADD R11, R8, R8 ;  /* 0x00000008080b7221 */ /* 0x000fe20000000000 */
[----:B------:R-:W-:Y:S04]  /*03b0*/  STG.E.64 desc[UR4][R2.64], R6 ;  /* 0x0000000602007986 */ /* 0x000fe8000c101b04 */
[----:B------:R-:W-:Y:S01]  /*03c0*/  STG.E.64 desc[UR4][R4.64], R10 ;  /* 0x0000000a04007986 */ /* 0x000fe2000c101b04 */
[----:B------:R-:W-:Y:S05]  /*03d0*/  EXIT ;  /* 0x000000000000794d */ /* 0x000fea0003800000 */
.L_x_0:
[----:B------:R-:W-:-:S00]  /*03e0*/  BRA `(.L_x_0) ;  /* 0xfffffffc00fc7947 */ /* 0x000fc0000383ffff */
[----:B------:R-:W-:-:S00]  /*03f0*/  NOP ;  /* 0x0000000000007918 */ /* 0x000fc00000000000 */
        /* <DEDUP_REMOVED lines=8> */
.L_x_1:


//--------------------- .nv.global.init           --------------------------
	.section	.nv.global.init,"aw",@progbits
.nv.global.init:
	.type		_$_str,@object
	.size		_$_str,(_$_str_$_2 - _$_str)
_$_str:
        /*0000*/ 	.byte	0x5f, 0x5f, 0x43, 0x55, 0x44, 0x41, 0x5f, 0x46, 0x54, 0x5a, 0x00
	.type		_$_str_$_2,@object
	.size		_$_str_$_2,(.L_1 - _$_str_$_2)
_$_str_$_2:
        /*000b*/ 	.byte	0x5f, 0x5f, 0x43, 0x55, 0x44, 0x41, 0x5f, 0x50, 0x52, 0x45, 0x43, 0x5f, 0x53, 0x51, 0x52, 0x54
        /*001b*/ 	.byte	0x00
.L_1:


//--------------------- .nv.constant0.triton_poi_fused__native_batch_norm_legit_no_training_add_convolution_relu_11 --------------------------
	.section	.nv.constant0.triton_poi_fused__native_batch_norm_legit_no_training_add_convolution_relu_11,"a",@progbits
	.sectionflags	@""
	.align	4
.nv.constant0.triton_poi_fused__native_batch_norm_legit_no_training_add_convolution_relu_11:
	.zero		588
